//
// Generated by NVIDIA NVVM Compiler
//
// Compiler Build ID: CL-36424714
// Cuda compilation tools, release 13.0, V13.0.88
// Based on NVVM 20.0.0
//

.version 9.0
.target sm_100
.address_size 64

	// .globl	_Z24positionalEncodingKernelPfii
.global .align 4 .b8 __cudart_i2opi_f[24] = {65, 144, 67, 60, 153, 149, 98, 219, 192, 221, 52, 245, 209, 87, 39, 252, 41, 21, 68, 78, 110, 131, 249, 162};

.visible .entry _Z24positionalEncodingKernelPfii(
	.param .u64 .ptr .align 1 _Z24positionalEncodingKernelPfii_param_0,
	.param .u32 _Z24positionalEncodingKernelPfii_param_1,
	.param .u32 _Z24positionalEncodingKernelPfii_param_2
)
{
	.local .align 4 .b8 	__local_depot0[28];
	.reg .b64 	%SP;
	.reg .b64 	%SPL;
	.reg .pred 	%p<20>;
	.reg .b32 	%r<96>;
	.reg .b32 	%f<66>;
	.reg .b64 	%rd<43>;
	.reg .b64 	%fd<5>;

	mov.u64 	%SPL, __local_depot0;
	ld.param.u64 	%rd17, [_Z24positionalEncodingKernelPfii_param_0];
	ld.param.u32 	%r32, [_Z24positionalEncodingKernelPfii_param_1];
	ld.param.u32 	%r31, [_Z24positionalEncodingKernelPfii_param_2];
	add.u64 	%rd1, %SPL, 0;
	mov.u32 	%r33, %ctaid.y;
	mov.u32 	%r34, %ntid.y;
	mov.u32 	%r35, %tid.y;
	mad.lo.s32 	%r1, %r33, %r34, %r35;
	mov.u32 	%r36, %ctaid.x;
	mov.u32 	%r37, %ntid.x;
	mov.u32 	%r38, %tid.x;
	mad.lo.s32 	%r2, %r36, %r37, %r38;
	setp.ge.s32 	%p1, %r1, %r32;
	shr.u32 	%r39, %r31, 31;
	add.s32 	%r40, %r31, %r39;
	shr.s32 	%r41, %r40, 1;
	setp.ge.s32 	%p2, %r2, %r41;
	or.pred  	%p3, %p1, %p2;
	@%p3 bra 	$L__BB0_18;
	cvt.rn.f32.s32 	%f10, %r2;
	mul.f32 	%f11, %f10, 0fC0000000;
	mul.f32 	%f12, %f11, 0f41135D8E;
	cvt.rn.f32.s32 	%f13, %r31;
	div.rn.f32 	%f14, %f12, %f13;
	fma.rn.f32 	%f15, %f14, 0f3BBB989D, 0f3F000000;
	cvt.sat.f32.f32 	%f16, %f15;
	mov.f32 	%f17, 0f4B400001;
	mov.f32 	%f18, 0f437C0000;
	fma.rm.f32 	%f19, %f16, %f18, %f17;
	add.f32 	%f20, %f19, 0fCB40007F;
	neg.f32 	%f21, %f20;
	fma.rn.f32 	%f22, %f14, 0f3FB8AA3B, %f21;
	fma.rn.f32 	%f23, %f14, 0f32A57060, %f22;
	mov.b32 	%r42, %f19;
	shl.b32 	%r43, %r42, 23;
	mov.b32 	%f24, %r43;
	ex2.approx.ftz.f32 	%f25, %f23;
	mul.f32 	%f26, %f25, %f24;
	cvt.rn.f32.u32 	%f27, %r1;
	shl.b32 	%r44, %r2, 1;
	mad.lo.s32 	%r3, %r31, %r1, %r44;
	mul.f32 	%f1, %f26, %f27;
	mul.f32 	%f28, %f1, 0f3F22F983;
	cvt.rni.s32.f32 	%r95, %f28;
	cvt.rn.f32.s32 	%f29, %r95;
	fma.rn.f32 	%f30, %f29, 0fBFC90FDA, %f1;
	fma.rn.f32 	%f31, %f29, 0fB3A22168, %f30;
	fma.rn.f32 	%f65, %f29, 0fA7C234C5, %f31;
	abs.f32 	%f3, %f1;
	setp.ltu.f32 	%p4, %f3, 0f47CE4780;
	mov.u32 	%r91, %r95;
	mov.f32 	%f64, %f65;
	@%p4 bra 	$L__BB0_9;
	setp.neu.f32 	%p5, %f3, 0f7F800000;
	@%p5 bra 	$L__BB0_4;
	mov.f32 	%f34, 0f00000000;
	mul.rn.f32 	%f64, %f1, %f34;
	mov.b32 	%r91, 0;
	bra.uni 	$L__BB0_9;
$L__BB0_4:
	mov.b32 	%r5, %f1;
	shl.b32 	%r46, %r5, 8;
	or.b32  	%r6, %r46, -2147483648;
	mov.b64 	%rd39, 0;
	mov.b32 	%r88, 0;
	mov.u64 	%rd37, __cudart_i2opi_f;
	mov.u64 	%rd38, %rd1;
$L__BB0_5:
	.pragma "nounroll";
	ld.global.nc.u32 	%r47, [%rd37];
	mad.wide.u32 	%rd21, %r47, %r6, %rd39;
	shr.u64 	%rd39, %rd21, 32;
	st.local.u32 	[%rd38], %rd21;
	add.s32 	%r88, %r88, 1;
	add.s64 	%rd38, %rd38, 4;
	add.s64 	%rd37, %rd37, 4;
	setp.ne.s32 	%p6, %r88, 6;
	@%p6 bra 	$L__BB0_5;
	shr.u32 	%r48, %r5, 23;
	st.local.u32 	[%rd1+24], %rd39;
	and.b32  	%r9, %r48, 31;
	and.b32  	%r49, %r48, 224;
	add.s32 	%r50, %r49, -128;
	shr.u32 	%r51, %r50, 5;
	mul.wide.u32 	%rd22, %r51, 4;
	sub.s64 	%rd8, %rd1, %rd22;
	ld.local.u32 	%r89, [%rd8+24];
	ld.local.u32 	%r90, [%rd8+20];
	setp.eq.s32 	%p7, %r9, 0;
	@%p7 bra 	$L__BB0_8;
	shf.l.wrap.b32 	%r89, %r90, %r89, %r9;
	ld.local.u32 	%r52, [%rd8+16];
	shf.l.wrap.b32 	%r90, %r52, %r90, %r9;
$L__BB0_8:
	shr.u32 	%r53, %r89, 30;
	shf.l.wrap.b32 	%r54, %r90, %r89, 2;
	shl.b32 	%r55, %r90, 2;
	shr.u32 	%r56, %r54, 31;
	add.s32 	%r57, %r56, %r53;
	neg.s32 	%r58, %r57;
	setp.lt.s32 	%p8, %r5, 0;
	selp.b32 	%r91, %r58, %r57, %p8;
	xor.b32  	%r59, %r54, %r5;
	shr.s32 	%r60, %r54, 31;
	xor.b32  	%r61, %r60, %r54;
	xor.b32  	%r62, %r60, %r55;
	cvt.u64.u32 	%rd23, %r61;
	shl.b64 	%rd24, %rd23, 32;
	cvt.u64.u32 	%rd25, %r62;
	or.b64  	%rd26, %rd24, %rd25;
	cvt.rn.f64.s64 	%fd1, %rd26;
	mul.f64 	%fd2, %fd1, 0d3BF921FB54442D19;
	cvt.rn.f32.f64 	%f32, %fd2;
	neg.f32 	%f33, %f32;
	setp.lt.s32 	%p9, %r59, 0;
	selp.f32 	%f64, %f33, %f32, %p9;
$L__BB0_9:
	setp.ltu.f32 	%p10, %f3, 0f47CE4780;
	mul.rn.f32 	%f35, %f64, %f64;
	and.b32  	%r64, %r91, 1;
	setp.eq.b32 	%p11, %r64, 1;
	selp.f32 	%f36, 0f3F800000, %f64, %p11;
	fma.rn.f32 	%f37, %f35, %f36, 0f00000000;
	fma.rn.f32 	%f38, %f35, 0f37CBAC00, 0fBAB607ED;
	selp.f32 	%f39, %f38, 0fB94D4153, %p11;
	selp.f32 	%f40, 0f3D2AAABB, 0f3C0885E4, %p11;
	fma.rn.f32 	%f41, %f39, %f35, %f40;
	selp.f32 	%f42, 0fBEFFFFFF, 0fBE2AAAA8, %p11;
	fma.rn.f32 	%f43, %f41, %f35, %f42;
	fma.rn.f32 	%f44, %f43, %f37, %f36;
	and.b32  	%r65, %r91, 2;
	setp.eq.s32 	%p12, %r65, 0;
	mov.f32 	%f45, 0f00000000;
	sub.f32 	%f46, %f45, %f44;
	selp.f32 	%f47, %f44, %f46, %p12;
	cvta.to.global.u64 	%rd27, %rd17;
	mul.wide.s32 	%rd28, %r3, 4;
	add.s64 	%rd9, %rd27, %rd28;
	st.global.f32 	[%rd9], %f47;
	@%p10 bra 	$L__BB0_17;
	setp.neu.f32 	%p13, %f3, 0f7F800000;
	@%p13 bra 	$L__BB0_12;
	mov.f32 	%f50, 0f00000000;
	mul.rn.f32 	%f65, %f1, %f50;
	mov.b32 	%r95, 0;
	bra.uni 	$L__BB0_17;
$L__BB0_12:
	mov.b32 	%r18, %f1;
	shl.b32 	%r67, %r18, 8;
	or.b32  	%r19, %r67, -2147483648;
	mov.b64 	%rd42, 0;
	mov.b32 	%r92, 0;
	mov.u64 	%rd40, __cudart_i2opi_f;
	mov.u64 	%rd41, %rd1;
$L__BB0_13:
	.pragma "nounroll";
	ld.global.nc.u32 	%r68, [%rd40];
	mad.wide.u32 	%rd31, %r68, %r19, %rd42;
	shr.u64 	%rd42, %rd31, 32;
	st.local.u32 	[%rd41], %rd31;
	add.s32 	%r92, %r92, 1;
	add.s64 	%rd41, %rd41, 4;
	add.s64 	%rd40, %rd40, 4;
	setp.ne.s32 	%p14, %r92, 6;
	@%p14 bra 	$L__BB0_13;
	shr.u32 	%r69, %r18, 23;
	st.local.u32 	[%rd1+24], %rd42;
	and.b32  	%r22, %r69, 31;
	and.b32  	%r70, %r69, 224;
	add.s32 	%r71, %r70, -128;
	shr.u32 	%r72, %r71, 5;
	mul.wide.u32 	%rd32, %r72, 4;
	sub.s64 	%rd16, %rd1, %rd32;
	ld.local.u32 	%r93, [%rd16+24];
	ld.local.u32 	%r94, [%rd16+20];
	setp.eq.s32 	%p15, %r22, 0;
	@%p15 bra 	$L__BB0_16;
	shf.l.wrap.b32 	%r93, %r94, %r93, %r22;
	ld.local.u32 	%r73, [%rd16+16];
	shf.l.wrap.b32 	%r94, %r73, %r94, %r22;
$L__BB0_16:
	shr.u32 	%r74, %r93, 30;
	shf.l.wrap.b32 	%r75, %r94, %r93, 2;
	shl.b32 	%r76, %r94, 2;
	shr.u32 	%r77, %r75, 31;
	add.s32 	%r78, %r77, %r74;
	neg.s32 	%r79, %r78;
	setp.lt.s32 	%p16, %r18, 0;
	selp.b32 	%r95, %r79, %r78, %p16;
	xor.b32  	%r80, %r75, %r18;
	shr.s32 	%r81, %r75, 31;
	xor.b32  	%r82, %r81, %r75;
	xor.b32  	%r83, %r81, %r76;
	cvt.u64.u32 	%rd33, %r82;
	shl.b64 	%rd34, %rd33, 32;
	cvt.u64.u32 	%rd35, %r83;
	or.b64  	%rd36, %rd34, %rd35;
	cvt.rn.f64.s64 	%fd3, %rd36;
	mul.f64 	%fd4, %fd3, 0d3BF921FB54442D19;
	cvt.rn.f32.f64 	%f48, %fd4;
	neg.f32 	%f49, %f48;
	setp.lt.s32 	%p17, %r80, 0;
	selp.f32 	%f65, %f49, %f48, %p17;
$L__BB0_17:
	add.s32 	%r85, %r95, 1;
	mul.rn.f32 	%f51, %f65, %f65;
	and.b32  	%r86, %r95, 1;
	setp.eq.b32 	%p18, %r86, 1;
	selp.f32 	%f52, %f65, 0f3F800000, %p18;
	fma.rn.f32 	%f53, %f51, %f52, 0f00000000;
	fma.rn.f32 	%f54, %f51, 0f37CBAC00, 0fBAB607ED;
	selp.f32 	%f55, 0fB94D4153, %f54, %p18;
	selp.f32 	%f56, 0f3C0885E4, 0f3D2AAABB, %p18;
	fma.rn.f32 	%f57, %f55, %f51, %f56;
	selp.f32 	%f58, 0fBE2AAAA8, 0fBEFFFFFF, %p18;
	fma.rn.f32 	%f59, %f57, %f51, %f58;
	fma.rn.f32 	%f60, %f59, %f53, %f52;
	and.b32  	%r87, %r85, 2;
	setp.eq.s32 	%p19, %r87, 0;
	mov.f32 	%f61, 0f00000000;
	sub.f32 	%f62, %f61, %f60;
	selp.f32 	%f63, %f60, %f62, %p19;
	st.global.f32 	[%rd9+4], %f63;
$L__BB0_18:
	ret;

}


// ===== COMPILED SASS (sm_100) =====

	.target	sm_100

	.elftype	@"ET_EXEC"


//--------------------- .note.nv.tkinfo           --------------------------
	.section	.note.nv.tkinfo,"",@"SHT_NOTE"
	.sectionflags	@"SHF_NOTE_NV_TKINFO"
	.tkinfo
        /*0018*/ 	.word	0x00000002
        /*0030*/ 	.string	""
        /*0030*/ 	.string	"ptxas"
        /*0030*/ 	.string	"Cuda compilation tools, release 13.0, V13.0.88"
        /*0030*/ 	.string	"Build cuda_13.0.r13.0/compiler.36424714_0"
        /*0030*/ 	.string	"-arch sm_100 -m 64 "



//--------------------- .note.nv.cuinfo           --------------------------
	.section	.note.nv.cuinfo,"",@"SHT_NOTE"
	.sectionflags	@"SHF_NOTE_NV_CUINFO"
        /*0018*/ 	.short	0x0002
        /*001a*/ 	.short	0x0064
        /*001c*/ 	.short	0x0082
	.zero		2


//--------------------- .nv.info                  --------------------------
	.section	.nv.info,"",@"SHT_CUDA_INFO"
	.align	4


	//----- nvinfo : EIATTR_REGCOUNT
	.align		4
        /*0000*/ 	.byte	0x04, 0x2f
        /*0002*/ 	.short	(.L_2 - .L_1)
	.align		4
.L_1:
        /*0004*/ 	.word	index@(_Z24positionalEncodingKernelPfii)
        /*0008*/ 	.word	0x00000012


	//----- nvinfo : EIATTR_FRAME_SIZE
	.align		4
.L_2:
        /*000c*/ 	.byte	0x04, 0x11
        /*000e*/ 	.short	(.L_4 - .L_3)
	.align		4
.L_3:
        /*0010*/ 	.word	index@($__internal_0_$__cuda_sm3x_div_rn_noftz_f32_slowpath)
        /*0014*/ 	.word	0x00000020


	//----- nvinfo : EIATTR_FRAME_SIZE
	.align		4
.L_4:
        /*0018*/ 	.byte	0x04, 0x11
        /*001a*/ 	.short	(.L_6 - .L_5)
	.align		4
.L_5:
        /*001c*/ 	.word	index@(_Z24positionalEncodingKernelPfii)
        /*0020*/ 	.word	0x00000020


	//----- nvinfo : EIATTR_MIN_STACK_SIZE
	.align		4
.L_6:
        /*0024*/ 	.byte	0x04, 0x12
        /*0026*/ 	.short	(.L_8 - .L_7)
	.align		4
.L_7:
        /*0028*/ 	.word	index@(_Z24positionalEncodingKernelPfii)
        /*002c*/ 	.word	0x00000020
.L_8:


//--------------------- .nv.compat                --------------------------
	.section	.nv.compat,"",@"SHT_CUDA_COMPAT_INFO"
	.align	4
        /*0000*/ 	.byte	0x02, 0x09, 0x00, 0x00, 0x02, 0x02, 0x01, 0x00, 0x02, 0x05, 0x05, 0x00, 0x03, 0x07, 0x01, 0x01
        /*0010*/ 	.byte	0x02, 0x03, 0x00, 0x00, 0x02, 0x06, 0x01, 0x00, 0x04, 0x0b, 0x08, 0x00, 0x01, 0x00, 0x00, 0x00
        /*0020*/ 	.byte	0x00, 0x00, 0x00, 0x00


//--------------------- .nv.info._Z24positionalEncodingKernelPfii --------------------------
	.section	.nv.info._Z24positionalEncodingKernelPfii,"",@"SHT_CUDA_INFO"
	.sectionflags	@""
	.align	4


	//----- nvinfo : EIATTR_CUDA_API_VERSION
	.align		4
        /*0000*/ 	.byte	0x04, 0x37
        /*0002*/ 	.short	(.L_10 - .L_9)
.L_9:
        /*0004*/ 	.word	0x00000082


	//----- nvinfo : EIATTR_KPARAM_INFO
	.align		4
.L_10:
        /*0008*/ 	.byte	0x04, 0x17
        /*000a*/ 	.short	(.L_12 - .L_11)
.L_11:
        /*000c*/ 	.word	0x00000000
        /*0010*/ 	.short	0x0002
        /*0012*/ 	.short	0x000c
        /*0014*/ 	.byte	0x00, 0xf0, 0x11, 0x00


	//----- nvinfo : EIATTR_KPARAM_INFO
	.align		4
.L_12:
        /*0018*/ 	.byte	0x04, 0x17
        /*001a*/ 	.short	(.L_14 - .L_13)
.L_13:
        /*001c*/ 	.word	0x00000000
        /*0020*/ 	.short	0x0001
        /*0022*/ 	.short	0x0008
        /*0024*/ 	.byte	0x00, 0xf0, 0x11, 0x00


	//----- nvinfo : EIATTR_KPARAM_INFO
	.align		4
.L_14:
        /*0028*/ 	.byte	0x04, 0x17
        /*002a*/ 	.short	(.L_16 - .L_15)
.L_15:
        /*002c*/ 	.word	0x00000000
        /*0030*/ 	.short	0x0000
        /*0032*/ 	.short	0x0000
        /*0034*/ 	.byte	0x00, 0xf5, 0x21, 0x00


	//----- nvinfo : EIATTR_SPARSE_MMA_MASK
	.align		4
.L_16:
        /*0038*/ 	.byte	0x03, 0x50
        /*003a*/ 	.short	0x0000


	//----- nvinfo : EIATTR_MAXREG_COUNT
	.align		4
        /*003c*/ 	.byte	0x03, 0x1b
        /*003e*/ 	.short	0x00ff


	//----- nvinfo : EIATTR_MERCURY_ISA_VERSION
	.align		4
        /*0040*/ 	.byte	0x03, 0x5f
        /*0042*/ 	.short	0x0101


	//----- nvinfo : EIATTR_VRC_CTA_INIT_COUNT
	.align		4
        /*0044*/ 	.byte	0x02, 0x4a
	.zero		1
	.zero		1


	//----- nvinfo : EIATTR_EXIT_INSTR_OFFSETS
	.align		4
        /*0048*/ 	.byte	0x04, 0x1c
        /*004a*/ 	.short	(.L_18 - .L_17)


	//   ....[0]....
.L_17:
        /*004c*/ 	.word	0x000000f0


	//   ....[1]....
        /*0050*/ 	.word	0x00000d50


	//----- nvinfo : EIATTR_CRS_STACK_SIZE
	.align		4
.L_18:
        /*0054*/ 	.byte	0x04, 0x1e
        /*0056*/ 	.short	(.L_20 - .L_19)
.L_19:
        /*0058*/ 	.word	0x00000000


	//----- nvinfo : EIATTR_CBANK_PARAM_SIZE
	.align		4
.L_20:
        /*005c*/ 	.byte	0x03, 0x19
        /*005e*/ 	.short	0x0010


	//----- nvinfo : EIATTR_PARAM_CBANK
	.align		4
        /*0060*/ 	.byte	0x04, 0x0a
        /*0062*/ 	.short	(.L_22 - .L_21)
	.align		4
.L_21:
        /*0064*/ 	.word	index@(.nv.constant0._Z24positionalEncodingKernelPfii)
        /*0068*/ 	.short	0x0380
        /*006a*/ 	.short	0x0010


	//----- nvinfo : EIATTR_SW_WAR
	.align		4
.L_22:
        /*006c*/ 	.byte	0x04, 0x36
        /*006e*/ 	.short	(.L_24 - .L_23)
.L_23:
        /*0070*/ 	.word	0x00000008
.L_24:


//--------------------- .nv.callgraph             --------------------------
	.section	.nv.callgraph,"",@"SHT_CUDA_CALLGRAPH"
	.align	4
	.sectionentsize	8
	.align		4
        /*0000*/ 	.word	0x00000000
	.align		4
        /*0004*/ 	.word	0xffffffff
	.align		4
        /*0008*/ 	.word	0x00000000
	.align		4
        /*000c*/ 	.word	0xfffffffe
	.align		4
        /*0010*/ 	.word	0x00000000
	.align		4
        /*0014*/ 	.word	0xfffffffd
	.align		4
        /*0018*/ 	.word	0x00000000
	.align		4
        /*001c*/ 	.word	0xfffffffc


//--------------------- .nv.constant4             --------------------------
	.section	.nv.constant4,"a",@progbits
	.align	8
	.align		8
.nv.constant4:
        /*0000*/ 	.dword	__cudart_i2opi_f


//--------------------- .text._Z24positionalEncodingKernelPfii --------------------------
	.section	.text._Z24positionalEncodingKernelPfii,"ax",@progbits
	.align	128
        .global         _Z24positionalEncodingKernelPfii
        .type           _Z24positionalEncodingKernelPfii,@function
        .size           _Z24positionalEncodingKernelPfii,(.L_x_20 - _Z24positionalEncodingKernelPfii)
        .other          _Z24positionalEncodingKernelPfii,@"STO_CUDA_ENTRY STV_DEFAULT"
_Z24positionalEncodingKernelPfii:
.text._Z24positionalEncodingKernelPfii:
[----:B------:R-:W0:Y:S01]  /*0000*/  LDC R1, c[0x0][0x37c] ;  /* 0x0000df00ff017b82 */ /* 0x000e220000000800 */
[----:B------:R-:W1:Y:S07]  /*0010*/  S2R R5, SR_TID.X ;  /* 0x0000000000057919 */ /* 0x000e6e0000002100 */
[----:B------:R-:W2:Y:S01]  /*0020*/  LDC R2, c[0x0][0x364] ;  /* 0x0000d900ff027b82 */ /* 0x000ea20000000800 */
[----:B------:R-:W3:Y:S01]  /*0030*/  LDCU.64 UR8, c[0x0][0x388] ;  /* 0x00007100ff0877ac */ /* 0x000ee20008000a00 */
[----:B0-----:R-:W-:Y:S01]  /*0040*/  VIADD R1, R1, 0xffffffe0 ;  /* 0xffffffe001017836 */ /* 0x001fe20000000000 */
[----:B------:R-:W2:Y:S05]  /*0050*/  S2R R3, SR_TID.Y ;  /* 0x0000000000037919 */ /* 0x000eaa0000002200 */
[----:B------:R-:W1:Y:S08]  /*0060*/  S2UR UR6, SR_CTAID.X ;  /* 0x00000000000679c3 */ /* 0x000e700000002500 */
[----:B------:R-:W1:Y:S01]  /*0070*/  LDC R4, c[0x0][0x360] ;  /* 0x0000d800ff047b82 */ /* 0x000e620000000800 */
[----:B---3--:R-:W-:-:S04]  /*0080*/  ULEA.HI UR4, UR9, UR9, URZ, 0x1 ;  /* 0x0000000909047291 */ /* 0x008fc8000f8f08ff */
[----:B------:R-:W-:-:S03]  /*0090*/  USHF.R.S32.HI UR4, URZ, 0x1, UR4 ;  /* 0x00000001ff047899 */ /* 0x000fc60008011404 */
[----:B------:R-:W2:Y:S01]  /*00a0*/  S2UR UR5, SR_CTAID.Y ;  /* 0x00000000000579c3 */ /* 0x000ea20000002600 */
[----:B-1----:R-:W-:-:S05]  /*00b0*/  IMAD R4, R4, UR6, R5 ;  /* 0x0000000604047c24 */ /* 0x002fca000f8e0205 */
[----:B------:R-:W-:Y:S01]  /*00c0*/  ISETP.GE.AND P0, PT, R4, UR4, PT ;  /* 0x0000000404007c0c */ /* 0x000fe2000bf06270 */
[----:B--2---:R-:W-:-:S05]  /*00d0*/  IMAD R2, R2, UR5, R3 ;  /* 0x0000000502027c24 */ /* 0x004fca000f8e0203 */
[----:B------:R-:W-:-:S13]  /*00e0*/  ISETP.GE.OR P0, PT, R2, UR8, P0 ;  /* 0x0000000802007c0c */ /* 0x000fda0008706670 */
[----:B------:R-:W-:Y:S05]  /*00f0*/  @P0 EXIT ;  /* 0x000000000000094d */ /* 0x000fea0003800000 */
[----:B------:R-:W-:Y:S01]  /*0100*/  I2FP.F32.S32 R3, UR9 ;  /* 0x0000000900037c45 */ /* 0x000fe20008201400 */
[----:B------:R-:W-:Y:S01]  /*0110*/  BSSY.RECONVERGENT B0, `(.L_x_0) ;  /* 0x000000f000007945 */ /* 0x000fe20003800200 */
[----:B------:R-:W-:Y:S02]  /*0120*/  I2FP.F32.S32 R0, R4 ;  /* 0x0000000400007245 */ /* 0x000fe40000201400 */
[----:B------:R-:W0:Y:S03]  /*0130*/  MUFU.RCP R6, R3 ;  /* 0x0000000300067308 */ /* 0x000e260000001000 */
[----:B------:R-:W-:-:S04]  /*0140*/  FMUL R0, R0, -2 ;  /* 0xc000000000007820 */ /* 0x000fc80000400000 */
[----:B------:R-:W-:-:S04]  /*0150*/  FMUL R0, R0, 9.2103404998779296875 ;  /* 0x41135d8e00007820 */ /* 0x000fc80000400000 */
[----:B------:R-:W1:Y:S01]  /*0160*/  FCHK P0, R0, R3 ;  /* 0x0000000300007302 */ /* 0x000e620000000000 */
[----:B0-----:R-:W-:-:S04]  /*0170*/  FFMA R5, -R3, R6, 1 ;  /* 0x3f80000003057423 */ /* 0x001fc80000000106 */
[----:B------:R-:W-:-:S04]  /*0180*/  FFMA R5, R6, R5, R6 ;  /* 0x0000000506057223 */ /* 0x000fc80000000006 */
[----:B------:R-:W-:-:S04]  /*0190*/  FFMA R6, R0, R5, RZ ;  /* 0x0000000500067223 */ /* 0x000fc800000000ff */
[----:B------:R-:W-:-:S04]  /*01a0*/  FFMA R7, -R3, R6, R0 ;  /* 0x0000000603077223 */ /* 0x000fc80000000100 */
[----:B------:R-:W-:Y:S01]  /*01b0*/  FFMA R5, R5, R7, R6 ;  /* 0x0000000705057223 */ /* 0x000fe20000000006 */
[----:B-1----:R-:W-:Y:S06]  /*01c0*/  @!P0 BRA `(.L_x_1) ;  /* 0x00000000000c8947 */ /* 0x002fec0003800000 */
[----:B------:R-:W-:-:S07]  /*01d0*/  MOV R6, 0x1f0 ;  /* 0x000001f000067802 */ /* 0x000fce0000000f00 */
[----:B------:R-:W-:Y:S05]  /*01e0*/  CALL.REL.NOINC `($__internal_0_$__cuda_sm3x_div_rn_noftz_f32_slowpath) ;  /* 0x0000000800dc7944 */ /* 0x000fea0003c00000 */
[----:B------:R-:W-:-:S07]  /*01f0*/  IMAD.MOV.U32 R5, RZ, RZ, R0 ;  /* 0x000000ffff057224 */ /* 0x000fce00078e0000 */
.L_x_1:
[----:B------:R-:W-:Y:S05]  /*0200*/  BSYNC.RECONVERGENT B0 ;  /* 0x0000000000007941 */ /* 0x000fea0003800200 */
.L_x_0:
[----:B------:R-:W-:Y:S01]  /*0210*/  IMAD.MOV.U32 R0, RZ, RZ, 0x3bbb989d ;  /* 0x3bbb989dff007424 */ /* 0x000fe200078e00ff */
[----:B------:R-:W0:Y:S01]  /*0220*/  LDCU UR4, c[0x0][0x38c] ;  /* 0x00007180ff0477ac */ /* 0x000e220008000800 */
[----:B------:R-:W-:Y:S01]  /*0230*/  IMAD.MOV.U32 R3, RZ, RZ, 0x437c0000 ;  /* 0x437c0000ff037424 */ /* 0x000fe200078e00ff */
[----:B------:R-:W-:Y:S01]  /*0240*/  BSSY.RECONVERGENT B0, `(.L_x_2) ;  /* 0x000004f000007945 */ /* 0x000fe20003800200 */
[----:B------:R-:W-:Y:S01]  /*0250*/  FFMA.SAT R0, R5, R0, 0.5 ;  /* 0x3f00000005007423 */ /* 0x000fe20000002000 */
[----:B------:R-:W1:Y:S03]  /*0260*/  LDCU.64 UR6, c[0x0][0x358] ;  /* 0x00006b00ff0677ac */ /* 0x000e660008000a00 */
[----:B------:R-:W-:-:S04]  /*0270*/  FFMA.RM R0, R0, R3, 12582913 ;  /* 0x4b40000100007423 */ /* 0x000fc80000004003 */
[C---:B------:R-:W-:Y:S01]  /*0280*/  FADD R6, R0.reuse, -12583039 ;  /* 0xcb40007f00067421 */ /* 0x040fe20000000000 */
[----:B------:R-:W-:-:S03]  /*0290*/  IMAD.SHL.U32 R0, R0, 0x800000, RZ ;  /* 0x0080000000007824 */ /* 0x000fc600078e00ff */
[----:B------:R-:W-:-:S04]  /*02a0*/  FFMA R6, R5, 1.4426950216293334961, -R6 ;  /* 0x3fb8aa3b05067823 */ /* 0x000fc80000000806 */
[----:B------:R-:W-:Y:S01]  /*02b0*/  FFMA R6, R5, 1.925963033500011079e-08, R6 ;  /* 0x32a5706005067823 */ /* 0x000fe20000000006 */
[----:B------:R-:W-:-:S03]  /*02c0*/  I2FP.F32.U32 R5, R2 ;  /* 0x0000000200057245 */ /* 0x000fc60000201000 */
[----:B------:R-:W2:Y:S02]  /*02d0*/  MUFU.EX2 R3, R6 ;  /* 0x0000000600037308 */ /* 0x000ea40000000800 */
[----:B--2---:R-:W-:-:S04]  /*02e0*/  FMUL R0, R0, R3 ;  /* 0x0000000300007220 */ /* 0x004fc80000400000 */
[----:B------:R-:W-:-:S04]  /*02f0*/  FMUL R5, R0, R5 ;  /* 0x0000000500057220 */ /* 0x000fc80000400000 */
[C---:B------:R-:W-:Y:S01]  /*0300*/  FMUL R0, R5.reuse, 0.63661974668502807617 ;  /* 0x3f22f98305007820 */ /* 0x040fe20000400000 */
[----:B------:R-:W-:-:S05]  /*0310*/  FSETP.GE.AND P0, PT, |R5|, 105615, PT ;  /* 0x47ce47800500780b */ /* 0x000fca0003f06200 */
[----:B------:R-:W2:Y:S02]  /*0320*/  F2I.NTZ R0, R0 ;  /* 0x0000000000007305 */ /* 0x000ea40000203100 */
[----:B--2---:R-:W-:Y:S01]  /*0330*/  I2FP.F32.S32 R8, R0 ;  /* 0x0000000000087245 */ /* 0x004fe20000201400 */
[----:B------:R-:W-:-:S04]  /*0340*/  IMAD.MOV.U32 R12, RZ, RZ, R0 ;  /* 0x000000ffff0c7224 */ /* 0x000fc800078e0000 */
[----:B------:R-:W-:-:S04]  /*0350*/  FFMA R3, R8, -1.5707962512969970703, R5 ;  /* 0xbfc90fda08037823 */ /* 0x000fc80000000005 */
[----:B------:R-:W-:Y:S01]  /*0360*/  FFMA R7, R8, -7.5497894158615963534e-08, R3 ;  /* 0xb3a2216808077823 */ /* 0x000fe20000000003 */
[----:B------:R-:W-:-:S03]  /*0370*/  IMAD.SHL.U32 R3, R4, 0x2, RZ ;  /* 0x0000000204037824 */ /* 0x000fc600078e00ff */
[----:B------:R-:W-:Y:S01]  /*0380*/  FFMA R7, R8, -5.3903029534742383927e-15, R7 ;  /* 0xa7c234c508077823 */ /* 0x000fe20000000007 */
[----:B0-----:R-:W-:-:S03]  /*0390*/  IMAD R10, R2, UR4, R3 ;  /* 0x00000004020a7c24 */ /* 0x001fc6000f8e0203 */
[----:B------:R-:W-:Y:S01]  /*03a0*/  IMAD.MOV.U32 R4, RZ, RZ, R7 ;  /* 0x000000ffff047224 */ /* 0x000fe200078e0007 */
[----:B-1----:R-:W-:Y:S06]  /*03b0*/  @!P0 BRA `(.L_x_3) ;  /* 0x0000000000dc8947 */ /* 0x002fec0003800000 */
[----:B------:R-:W-:-:S13]  /*03c0*/  FSETP.NEU.AND P0, PT, |R5|, +INF , PT ;  /* 0x7f8000000500780b */ /* 0x000fda0003f0d200 */
[----:B------:R-:W-:Y:S01]  /*03d0*/  @!P0 FMUL R4, RZ, R5 ;  /* 0x00000005ff048220 */ /* 0x000fe20000400000 */
[----:B------:R-:W-:Y:S01]  /*03e0*/  @!P0 IMAD.MOV.U32 R0, RZ, RZ, RZ ;  /* 0x000000ffff008224 */ /* 0x000fe200078e00ff */
[----:B------:R-:W-:Y:S06]  /*03f0*/  @!P0 BRA `(.L_x_3) ;  /* 0x0000000000cc8947 */ /* 0x000fec0003800000 */
[----:B------:R-:W-:Y:S01]  /*0400*/  IMAD.SHL.U32 R2, R5, 0x100, RZ ;  /* 0x0000010005027824 */ /* 0x000fe200078e00ff */
[----:B------:R-:W0:Y:S01]  /*0410*/  LDCU.64 UR8, c[0x4][URZ] ;  /* 0x01000000ff0877ac */ /* 0x000e220008000a00 */
[----:B------:R-:W-:Y:S02]  /*0420*/  IMAD.MOV.U32 R6, RZ, RZ, RZ ;  /* 0x000000ffff067224 */ /* 0x000fe400078e00ff */
[----:B------:R-:W-:Y:S01]  /*0430*/  IMAD.MOV.U32 R0, RZ, RZ, R1 ;  /* 0x000000ffff007224 */ /* 0x000fe200078e0001 */
[----:B------:R-:W-:Y:S01]  /*0440*/  LOP3.LUT R13, R2, 0x80000000, RZ, 0xfc, !PT ;  /* 0x80000000020d7812 */ /* 0x000fe200078efcff */
[----:B------:R-:W-:Y:S01]  /*0450*/  UMOV UR5, URZ ;  /* 0x000000ff00057c82 */ /* 0x000fe20008000000 */
[----:B------:R-:W-:-:S05]  /*0460*/  UMOV UR4, URZ ;  /* 0x000000ff00047c82 */ /* 0x000fca0008000000 */
.L_x_4:
[----:B0-----:R-:W-:Y:S02]  /*0470*/  IMAD.U32 R8, RZ, RZ, UR8 ;  /* 0x00000008ff087e24 */ /* 0x001fe4000f8e00ff */
[----:B------:R-:W-:-:S05]  /*0480*/  IMAD.U32 R9, RZ, RZ, UR9 ;  /* 0x00000009ff097e24 */ /* 0x000fca000f8e00ff */
[----:B------:R-:W2:Y:S01]  /*0490*/  LDG.E.CONSTANT R2, desc[UR6][R8.64] ;  /* 0x0000000608027981 */ /* 0x000ea2000c1e9900 */
[----:B------:R-:W-:Y:S02]  /*04a0*/  UIADD3 UR8, UP0, UPT, UR8, 0x4, URZ ;  /* 0x0000000408087890 */ /* 0x000fe4000ff1e0ff */
[----:B------:R-:W-:Y:S02]  /*04b0*/  UIADD3 UR4, UPT, UPT, UR4, 0x1, URZ ;  /* 0x0000000104047890 */ /* 0x000fe4000fffe0ff */
[----:B------:R-:W-:Y:S02]  /*04c0*/  UIADD3.X UR9, UPT, UPT, URZ, UR9, URZ, UP0, !UPT ;  /* 0x00000009ff097290 */ /* 0x000fe400087fe4ff */
[----:B------:R-:W-:Y:S01]  /*04d0*/  UISETP.NE.AND UP0, UPT, UR4, 0x6, UPT ;  /* 0x000000060400788c */ /* 0x000fe2000bf05270 */
[----:B--2---:R-:W-:-:S03]  /*04e0*/  IMAD.WIDE.U32 R2, R2, R13, RZ ;  /* 0x0000000d02027225 */ /* 0x004fc600078e00ff */
[----:B------:R-:W-:-:S04]  /*04f0*/  IADD3 R11, P0, PT, R2, R6, RZ ;  /* 0x00000006020b7210 */ /* 0x000fc80007f1e0ff */
[----:B------:R-:W-:Y:S01]  /*0500*/  IADD3.X R6, PT, PT, R3, UR5, RZ, P0, !PT ;  /* 0x0000000503067c10 */ /* 0x000fe200087fe4ff */
[----:B------:R0:W-:Y:S02]  /*0510*/  STL [R0], R11 ;  /* 0x0000000b00007387 */ /* 0x0001e40000100800 */
[----:B0-----:R-:W-:Y:S01]  /*0520*/  VIADD R0, R0, 0x4 ;  /* 0x0000000400007836 */ /* 0x001fe20000000000 */
[----:B------:R-:W-:Y:S06]  /*0530*/  BRA.U UP0, `(.L_x_4) ;  /* 0xfffffffd00cc7547 */ /* 0x000fec000b83ffff */
[----:B------:R-:W-:Y:S01]  /*0540*/  SHF.R.U32.HI R4, RZ, 0x17, R5 ;  /* 0x00000017ff047819 */ /* 0x000fe20000011605 */
[----:B------:R0:W-:Y:S03]  /*0550*/  STL [R1+0x18], R6 ;  /* 0x0000180601007387 */ /* 0x0001e60000100800 */
[C---:B------:R-:W-:Y:S02]  /*0560*/  LOP3.LUT R0, R4.reuse, 0xe0, RZ, 0xc0, !PT ;  /* 0x000000e004007812 */ /* 0x040fe400078ec0ff */
[----:B------:R-:W-:-:S03]  /*0570*/  LOP3.LUT P0, RZ, R4, 0x1f, RZ, 0xc0, !PT ;  /* 0x0000001f04ff7812 */ /* 0x000fc6000780c0ff */
[----:B------:R-:W-:-:S05]  /*0580*/  VIADD R0, R0, 0xffffff80 ;  /* 0xffffff8000007836 */ /* 0x000fca0000000000 */
[----:B------:R-:W-:-:S05]  /*0590*/  SHF.R.U32.HI R0, RZ, 0x5, R0 ;  /* 0x00000005ff007819 */ /* 0x000fca0000011600 */
[----:B------:R-:W-:-:S05]  /*05a0*/  IMAD R11, R0, -0x4, R1 ;  /* 0xfffffffc000b7824 */ /* 0x000fca00078e0201 */
[----:B------:R-:W2:Y:S04]  /*05b0*/  LDL R0, [R11+0x18] ;  /* 0x000018000b007983 */ /* 0x000ea80000100800 */
[----:B------:R-:W2:Y:S04]  /*05c0*/  LDL R3, [R11+0x14] ;  /* 0x000014000b037983 */ /* 0x000ea80000100800 */
[----:B------:R-:W3:Y:S01]  /*05d0*/  @P0 LDL R2, [R11+0x10] ;  /* 0x000010000b020983 */ /* 0x000ee20000100800 */
[----:B------:R-:W-:Y:S01]  /*05e0*/  LOP3.LUT R4, R4, 0x1f, RZ, 0xc0, !PT ;  /* 0x0000001f04047812 */ /* 0x000fe200078ec0ff */
[----:B------:R-:W-:Y:S01]  /*05f0*/  UMOV UR4, 0x54442d19 ;  /* 0x54442d1900047882 */ /* 0x000fe20000000000 */
[----:B------:R-:W-:-:S02]  /*0600*/  UMOV UR5, 0x3bf921fb ;  /* 0x3bf921fb00057882 */ /* 0x000fc40000000000 */
[-C--:B--2---:R-:W-:Y:S02]  /*0610*/  @P0 SHF.L.W.U32.HI R0, R3, R4.reuse, R0 ;  /* 0x0000000403000219 */ /* 0x084fe40000010e00 */
[----:B---3--:R-:W-:Y:S02]  /*0620*/  @P0 SHF.L.W.U32.HI R3, R2, R4, R3 ;  /* 0x0000000402030219 */ /* 0x008fe40000010e03 */
[----:B------:R-:W-:Y:S02]  /*0630*/  ISETP.GE.AND P0, PT, R5, RZ, PT ;  /* 0x000000ff0500720c */ /* 0x000fe40003f06270 */
[C---:B------:R-:W-:Y:S01]  /*0640*/  SHF.L.W.U32.HI R2, R3.reuse, 0x2, R0 ;  /* 0x0000000203027819 */ /* 0x040fe20000010e00 */
[----:B------:R-:W-:-:S03]  /*0650*/  IMAD.SHL.U32 R3, R3, 0x4, RZ ;  /* 0x0000000403037824 */ /* 0x000fc600078e00ff */
[----:B------:R-:W-:-:S04]  /*0660*/  SHF.R.S32.HI R4, RZ, 0x1f, R2 ;  /* 0x0000001fff047819 */ /* 0x000fc80000011402 */
[C---:B------:R-:W-:Y:S02]  /*0670*/  LOP3.LUT R8, R4.reuse, R3, RZ, 0x3c, !PT ;  /* 0x0000000304087212 */ /* 0x040fe400078e3cff */
[----:B------:R-:W-:Y:S02]  /*0680*/  LOP3.LUT R9, R4, R2, RZ, 0x3c, !PT ;  /* 0x0000000204097212 */ /* 0x000fe400078e3cff */
[----:B------:R-:W-:Y:S02]  /*0690*/  SHF.R.U32.HI R3, RZ, 0x1e, R0 ;  /* 0x0000001eff037819 */ /* 0x000fe40000011600 */
[C---:B------:R-:W-:Y:S02]  /*06a0*/  LOP3.LUT R4, R2.reuse, R5, RZ, 0x3c, !PT ;  /* 0x0000000502047212 */ /* 0x040fe400078e3cff */
[----:B------:R-:W1:Y:S01]  /*06b0*/  I2F.F64.S64 R8, R8 ;  /* 0x0000000800087312 */ /* 0x000e620000301c00 */
[----:B------:R-:W-:Y:S02]  /*06c0*/  LEA.HI R0, R2, R3, RZ, 0x1 ;  /* 0x0000000302007211 */ /* 0x000fe400078f08ff */
[----:B------:R-:W-:-:S03]  /*06d0*/  ISETP.GE.AND P1, PT, R4, RZ, PT ;  /* 0x000000ff0400720c */ /* 0x000fc60003f26270 */
[----:B------:R-:W-:-:S04]  /*06e0*/  IMAD.MOV R2, RZ, RZ, -R0 ;  /* 0x000000ffff027224 */ /* 0x000fc800078e0a00 */
[----:B------:R-:W-:Y:S01]  /*06f0*/  @!P0 IMAD.MOV.U32 R0, RZ, RZ, R2 ;  /* 0x000000ffff008224 */ /* 0x000fe200078e0002 */
[----:B-1----:R-:W-:-:S10]  /*0700*/  DMUL R14, R8, UR4 ;  /* 0x00000004080e7c28 */ /* 0x002fd40008000000 */
[----:B------:R-:W1:Y:S02]  /*0710*/  F2F.F32.F64 R14, R14 ;  /* 0x0000000e000e7310 */ /* 0x000e640000301000 */
[----:B01----:R-:W-:-:S07]  /*0720*/  FSEL R4, -R14, R14, !P1 ;  /* 0x0000000e0e047208 */ /* 0x003fce0004800100 */
.L_x_3:
[----:B------:R-:W-:Y:S05]  /*0730*/  BSYNC.RECONVERGENT B0 ;  /* 0x0000000000007941 */ /* 0x000fea0003800200 */
.L_x_2:
[----:B------:R-:W-:Y:S02]  /*0740*/  IMAD.MOV.U32 R13, RZ, RZ, 0x37cbac00 ;  /* 0x37cbac00ff0d7424 */ /* 0x000fe400078e00ff */
[----:B------:R-:W-:Y:S01]  /*0750*/  FMUL R6, R4, R4 ;  /* 0x0000000404067220 */ /* 0x000fe20000400000 */
[----:B------:R-:W-:Y:S01]  /*0760*/  LOP3.LUT R9, R0, 0x1, RZ, 0xc0, !PT ;  /* 0x0000000100097812 */ /* 0x000fe200078ec0ff */
[----:B------:R-:W0:Y:S01]  /*0770*/  LDC.64 R2, c[0x0][0x380] ;  /* 0x0000e000ff027b82 */ /* 0x000e220000000a00 */
[----:B------:R-:W-:Y:S02]  /*0780*/  IMAD.MOV.U32 R11, RZ, RZ, 0x3d2aaabb ;  /* 0x3d2aaabbff0b7424 */ /* 0x000fe400078e00ff */
[----:B------:R-:W-:Y:S01]  /*0790*/  FFMA R8, R6, R13, -0.0013887860113754868507 ;  /* 0xbab607ed06087423 */ /* 0x000fe2000000000d */
[----:B------:R-:W-:Y:S01]  /*07a0*/  ISETP.NE.U32.AND P0, PT, R9, 0x1, PT ;  /* 0x000000010900780c */ /* 0x000fe20003f05070 */
[----:B------:R-:W-:Y:S01]  /*07b0*/  BSSY.RECONVERGENT B0, `(.L_x_5) ;  /* 0x0000047000007945 */ /* 0x000fe20003800200 */
[----:B------:R-:W-:-:S02]  /*07c0*/  LOP3.LUT P1, RZ, R0, 0x2, RZ, 0xc0, !PT ;  /* 0x0000000200ff7812 */ /* 0x000fc4000782c0ff */
[----:B------:R-:W-:Y:S01]  /*07d0*/  FSEL R9, R8, -0.00019574658654164522886, !P0 ;  /* 0xb94d415308097808 */ /* 0x000fe20004000000 */
[----:B------:R-:W-:Y:S01]  /*07e0*/  IMAD.MOV.U32 R8, RZ, RZ, 0x3effffff ;  /* 0x3effffffff087424 */ /* 0x000fe200078e00ff */
[----:B------:R-:W-:Y:S02]  /*07f0*/  FSEL R11, R11, 0.0083327032625675201416, !P0 ;  /* 0x3c0885e40b0b7808 */ /* 0x000fe40004000000 */
[----:B------:R-:W-:Y:S02]  /*0800*/  FSEL R0, R4, 1, P0 ;  /* 0x3f80000004007808 */ /* 0x000fe40000000000 */
[----:B------:R-:W-:Y:S01]  /*0810*/  FSEL R8, -R8, -0.16666662693023681641, !P0 ;  /* 0xbe2aaaa808087808 */ /* 0x000fe20004000100 */
[----:B------:R-:W-:Y:S01]  /*0820*/  FFMA R9, R6, R9, R11 ;  /* 0x0000000906097223 */ /* 0x000fe2000000000b */
[----:B------:R-:W-:-:S03]  /*0830*/  FSETP.GE.AND P0, PT, |R5|, 105615, PT ;  /* 0x47ce47800500780b */ /* 0x000fc60003f06200 */
[C---:B------:R-:W-:Y:S01]  /*0840*/  FFMA R8, R6.reuse, R9, R8 ;  /* 0x0000000906087223 */ /* 0x040fe20000000008 */
[----:B------:R-:W-:-:S04]  /*0850*/  FFMA R9, R6, R0, RZ ;  /* 0x0000000006097223 */ /* 0x000fc800000000ff */
[----:B------:R-:W-:Y:S01]  /*0860*/  FFMA R9, R9, R8, R0 ;  /* 0x0000000809097223 */ /* 0x000fe20000000000 */
[----:B0-----:R-:W-:-:S04]  /*0870*/  IMAD.WIDE R10, R10, 0x4, R2 ;  /* 0x000000040a0a7825 */ /* 0x001fc800078e0202 */
[----:B------:R-:W-:-:S05]  /*0880*/  @P1 FADD R9, RZ, -R9 ;  /* 0x80000009ff091221 */ /* 0x000fca0000000000 */
[----:B------:R0:W-:Y:S01]  /*0890*/  STG.E desc[UR6][R10.64], R9 ;  /* 0x000000090a007986 */ /* 0x0001e2000c101906 */
[----:B------:R-:W-:Y:S05]  /*08a0*/  @!P0 BRA `(.L_x_6) ;  /* 0x0000000000dc8947 */ /* 0x000fea0003800000 */
[----:B------:R-:W-:-:S13]  /*08b0*/  FSETP.NEU.AND P0, PT, |R5|, +INF , PT ;  /* 0x7f8000000500780b */ /* 0x000fda0003f0d200 */
[----:B------:R-:W-:Y:S01]  /*08c0*/  @!P0 FMUL R7, RZ, R5 ;  /* 0x00000005ff078220 */ /* 0x000fe20000400000 */
[----:B------:R-:W-:Y:S01]  /*08d0*/  @!P0 IMAD.MOV.U32 R12, RZ, RZ, RZ ;  /* 0x000000ffff0c8224 */ /* 0x000fe200078e00ff */
[----:B------:R-:W-:Y:S06]  /*08e0*/  @!P0 BRA `(.L_x_6) ;  /* 0x0000000000cc8947 */ /* 0x000fec0003800000 */
[----:B------:R-:W-:Y:S01]  /*08f0*/  IMAD.SHL.U32 R2, R5, 0x100, RZ ;  /* 0x0000010005027824 */ /* 0x000fe200078e00ff */
[----:B------:R-:W1:Y:S01]  /*0900*/  LDCU.64 UR8, c[0x4][URZ] ;  /* 0x01000000ff0877ac */ /* 0x000e620008000a00 */
[----:B------:R-:W-:Y:S02]  /*0910*/  IMAD.MOV.U32 R6, RZ, RZ, RZ ;  /* 0x000000ffff067224 */ /* 0x000fe400078e00ff */
[----:B------:R-:W-:Y:S01]  /*0920*/  IMAD.MOV.U32 R0, RZ, RZ, R1 ;  /* 0x000000ffff007224 */ /* 0x000fe200078e0001 */
[----:B------:R-:W-:Y:S01]  /*0930*/  LOP3.LUT R15, R2, 0x80000000, RZ, 0xfc, !PT ;  /* 0x80000000020f7812 */ /* 0x000fe200078efcff */
[----:B------:R-:W-:Y:S01]  /*0940*/  UMOV UR5, URZ ;  /* 0x000000ff00057c82 */ /* 0x000fe20008000000 */
[----:B------:R-:W-:-:S05]  /*0950*/  UMOV UR4, URZ ;  /* 0x000000ff00047c82 */ /* 0x000fca0008000000 */
.L_x_7:
[----:B-1----:R-:W-:Y:S02]  /*0960*/  IMAD.U32 R8, RZ, RZ, UR8 ;  /* 0x00000008ff087e24 */ /* 0x002fe4000f8e00ff */
[----:B0-----:R-:W-:-:S05]  /*0970*/  IMAD.U32 R9, RZ, RZ, UR9 ;  /* 0x00000009ff097e24 */ /* 0x001fca000f8e00ff */
        /* <DEDUP_REMOVED lines=23> */
[----:B------:R-:W-:Y:S01]  /*0af0*/  UMOV UR5, 0x3bf921fb ;  /* 0x3bf921fb00057882 */ /* 0x000fe20000000000 */
[----:B------:R-:W-:-:S02]  /*0b00*/  ISETP.GE.AND P1, PT, R5, RZ, PT ;  /* 0x000000ff0500720c */ /* 0x000fc40003f26270 */
[-C--:B--2---:R-:W-:Y:S02]  /*0b10*/  @P0 SHF.L.W.U32.HI R0, R3, R4.reuse, R0 ;  /* 0x0000000403000219 */ /* 0x084fe40000010e00 */
[----:B---3--:R-:W-:-:S04]  /*0b20*/  @P0 SHF.L.W.U32.HI R3, R2, R4, R3 ;  /* 0x0000000402030219 */ /* 0x008fc80000010e03 */
[C---:B------:R-:W-:Y:S01]  /*0b30*/  SHF.L.W.U32.HI R2, R3.reuse, 0x2, R0 ;  /* 0x0000000203027819 */ /* 0x040fe20000010e00 */
[----:B------:R-:W-:-:S03]  /*0b40*/  IMAD.SHL.U32 R3, R3, 0x4, RZ ;  /* 0x0000000403037824 */ /* 0x000fc600078e00ff */
[----:B------:R-:W-:Y:S02]  /*0b50*/  SHF.R.S32.HI R4, RZ, 0x1f, R2 ;  /* 0x0000001fff047819 */ /* 0x000fe40000011402 */
[----:B------:R-:W-:Y:S02]  /*0b60*/  LOP3.LUT R5, R2, R5, RZ, 0x3c, !PT ;  /* 0x0000000502057212 */ /* 0x000fe400078e3cff */
[C---:B------:R-:W-:Y:S02]  /*0b70*/  LOP3.LUT R8, R4.reuse, R3, RZ, 0x3c, !PT ;  /* 0x0000000304087212 */ /* 0x040fe400078e3cff */
[----:B------:R-:W-:Y:S02]  /*0b80*/  LOP3.LUT R9, R4, R2, RZ, 0x3c, !PT ;  /* 0x0000000204097212 */ /* 0x000fe400078e3cff */
[----:B------:R-:W-:Y:S02]  /*0b90*/  SHF.R.U32.HI R3, RZ, 0x1e, R0 ;  /* 0x0000001eff037819 */ /* 0x000fe40000011600 */
[----:B------:R-:W-:-:S02]  /*0ba0*/  ISETP.GE.AND P0, PT, R5, RZ, PT ;  /* 0x000000ff0500720c */ /* 0x000fc40003f06270 */
[----:B------:R-:W0:Y:S01]  /*0bb0*/  I2F.F64.S64 R8, R8 ;  /* 0x0000000800087312 */ /* 0x000e220000301c00 */
[----:B------:R-:W-:-:S05]  /*0bc0*/  LEA.HI R12, R2, R3, RZ, 0x1 ;  /* 0x00000003020c7211 */ /* 0x000fca00078f08ff */
[----:B------:R-:W-:-:S04]  /*0bd0*/  IMAD.MOV R0, RZ, RZ, -R12 ;  /* 0x000000ffff007224 */ /* 0x000fc800078e0a0c */
[----:B------:R-:W-:Y:S01]  /*0be0*/  @!P1 IMAD.MOV.U32 R12, RZ, RZ, R0 ;  /* 0x000000ffff0c9224 */ /* 0x000fe200078e0000 */
[----:B0-----:R-:W-:-:S10]  /*0bf0*/  DMUL R14, R8, UR4 ;  /* 0x00000004080e7c28 */ /* 0x001fd40008000000 */
[----:B------:R-:W0:Y:S02]  /*0c00*/  F2F.F32.F64 R14, R14 ;  /* 0x0000000e000e7310 */ /* 0x000e240000301000 */
[----:B01----:R-:W-:-:S07]  /*0c10*/  FSEL R7, -R14, R14, !P0 ;  /* 0x0000000e0e077208 */ /* 0x003fce0004000100 */
.L_x_6:
[----:B------:R-:W-:Y:S05]  /*0c20*/  BSYNC.RECONVERGENT B0 ;  /* 0x0000000000007941 */ /* 0x000fea0003800200 */
.L_x_5:
[----:B------:R-:W-:Y:S01]  /*0c30*/  FMUL R2, R7, R7 ;  /* 0x0000000707027220 */ /* 0x000fe20000400000 */
[----:B------:R-:W-:Y:S01]  /*0c40*/  LOP3.LUT R0, R12, 0x1, RZ, 0xc0, !PT ;  /* 0x000000010c007812 */ /* 0x000fe200078ec0ff */
[----:B------:R-:W-:Y:S02]  /*0c50*/  IMAD.MOV.U32 R3, RZ, RZ, 0x3c0885e4 ;  /* 0x3c0885e4ff037424 */ /* 0x000fe400078e00ff */
[----:B------:R-:W-:Y:S01]  /*0c60*/  FFMA R13, R2, R13, -0.0013887860113754868507 ;  /* 0xbab607ed020d7423 */ /* 0x000fe2000000000d */
[----:B------:R-:W-:Y:S01]  /*0c70*/  ISETP.NE.U32.AND P0, PT, R0, 0x1, PT ;  /* 0x000000010000780c */ /* 0x000fe20003f05070 */
[----:B------:R-:W-:Y:S02]  /*0c80*/  VIADD R12, R12, 0x1 ;  /* 0x000000010c0c7836 */ /* 0x000fe40000000000 */
[----:B------:R-:W-:Y:S01]  /*0c90*/  IMAD.MOV.U32 R4, RZ, RZ, 0x3e2aaaa8 ;  /* 0x3e2aaaa8ff047424 */ /* 0x000fe200078e00ff */
[----:B------:R-:W-:Y:S02]  /*0ca0*/  FSEL R13, R13, -0.00019574658654164522886, P0 ;  /* 0xb94d41530d0d7808 */ /* 0x000fe40000000000 */
[----:B------:R-:W-:-:S02]  /*0cb0*/  FSEL R3, R3, 0.041666727513074874878, !P0 ;  /* 0x3d2aaabb03037808 */ /* 0x000fc40004000000 */
[----:B------:R-:W-:Y:S02]  /*0cc0*/  LOP3.LUT P1, RZ, R12, 0x2, RZ, 0xc0, !PT ;  /* 0x000000020cff7812 */ /* 0x000fe4000782c0ff */
[----:B------:R-:W-:Y:S01]  /*0cd0*/  FSEL R0, R7, 1, !P0 ;  /* 0x3f80000007007808 */ /* 0x000fe20004000000 */
[----:B------:R-:W-:Y:S01]  /*0ce0*/  FFMA R13, R2, R13, R3 ;  /* 0x0000000d020d7223 */ /* 0x000fe20000000003 */
[----:B------:R-:W-:-:S03]  /*0cf0*/  FSEL R4, -R4, -0.4999999701976776123, !P0 ;  /* 0xbeffffff04047808 */ /* 0x000fc60004000100 */
[C---:B------:R-:W-:Y:S02]  /*0d00*/  FFMA R3, R2.reuse, R0, RZ ;  /* 0x0000000002037223 */ /* 0x040fe400000000ff */
[----:B------:R-:W-:-:S04]  /*0d10*/  FFMA R4, R2, R13, R4 ;  /* 0x0000000d02047223 */ /* 0x000fc80000000004 */
[----:B------:R-:W-:-:S04]  /*0d20*/  FFMA R3, R3, R4, R0 ;  /* 0x0000000403037223 */ /* 0x000fc80000000000 */
[----:B------:R-:W-:-:S05]  /*0d30*/  @P1 FADD R3, RZ, -R3 ;  /* 0x80000003ff031221 */ /* 0x000fca0000000000 */
[----:B------:R-:W-:Y:S01]  /*0d40*/  STG.E desc[UR6][R10.64+0x4], R3 ;  /* 0x000004030a007986 */ /* 0x000fe2000c101906 */
[----:B------:R-:W-:Y:S05]  /*0d50*/  EXIT ;  /* 0x000000000000794d */ /* 0x000fea0003800000 */
        .weak           $__internal_0_$__cuda_sm3x_div_rn_noftz_f32_slowpath
        .type           $__internal_0_$__cuda_sm3x_div_rn_noftz_f32_slowpath,@function
        .size           $__internal_0_$__cuda_sm3x_div_rn_noftz_f32_slowpath,(.L_x_20 - $__internal_0_$__cuda_sm3x_div_rn_noftz_f32_slowpath)
$__internal_0_$__cuda_sm3x_div_rn_noftz_f32_slowpath:
[--C-:B------:R-:W-:Y:S01]  /*0d60*/  SHF.R.U32.HI R7, RZ, 0x17, R3.reuse ;  /* 0x00000017ff077819 */ /* 0x100fe20000011603 */
[----:B------:R-:W-:Y:S01]  /*0d70*/  BSSY.RECONVERGENT B1, `(.L_x_8) ;  /* 0x0000064000017945 */ /* 0x000fe20003800200 */
[--C-:B------:R-:W-:Y:S01]  /*0d80*/  SHF.R.U32.HI R5, RZ, 0x17, R0.reuse ;  /* 0x00000017ff057819 */ /* 0x100fe20000011600 */
[----:B------:R-:W-:Y:S01]  /*0d90*/  IMAD.MOV.U32 R8, RZ, RZ, R0 ;  /* 0x000000ffff087224 */ /* 0x000fe200078e0000 */
[----:B------:R-:W-:Y:S01]  /*0da0*/  LOP3.LUT R7, R7, 0xff, RZ, 0xc0, !PT ;  /* 0x000000ff07077812 */ /* 0x000fe200078ec0ff */
[----:B------:R-:W-:Y:S01]  /*0db0*/  IMAD.MOV.U32 R9, RZ, RZ, R3 ;  /* 0x000000ffff097224 */ /* 0x000fe200078e0003 */
[----:B------:R-:W-:-:S03]  /*0dc0*/  LOP3.LUT R5, R5, 0xff, RZ, 0xc0, !PT ;  /* 0x000000ff05057812 */ /* 0x000fc600078ec0ff */
[----:B------:R-:W-:Y:S02]  /*0dd0*/  VIADD R12, R7, 0xffffffff ;  /* 0xffffffff070c7836 */ /* 0x000fe40000000000 */
[----:B------:R-:W-:-:S03]  /*0de0*/  VIADD R11, R5, 0xffffffff ;  /* 0xffffffff050b7836 */ /* 0x000fc60000000000 */
[----:B------:R-:W-:-:S04]  /*0df0*/  ISETP.GT.U32.AND P0, PT, R12, 0xfd, PT ;  /* 0x000000fd0c00780c */ /* 0x000fc80003f04070 */
[----:B------:R-:W-:-:S13]  /*0e00*/  ISETP.GT.U32.OR P0, PT, R11, 0xfd, P0 ;  /* 0x000000fd0b00780c */ /* 0x000fda0000704470 */
[----:B------:R-:W-:Y:S01]  /*0e10*/  @!P0 IMAD.MOV.U32 R10, RZ, RZ, RZ ;  /* 0x000000ffff0a8224 */ /* 0x000fe200078e00ff */
[----:B------:R-:W-:Y:S06]  /*0e20*/  @!P0 BRA `(.L_x_9) ;  /* 0x00000000005c8947 */ /* 0x000fec0003800000 */
[----:B------:R-:W-:Y:S02]  /*0e30*/  FSETP.GTU.FTZ.AND P0, PT, |R0|, +INF , PT ;  /* 0x7f8000000000780b */ /* 0x000fe40003f1c200 */
[----:B------:R-:W-:-:S04]  /*0e40*/  FSETP.GTU.FTZ.AND P1, PT, |R3|, +INF , PT ;  /* 0x7f8000000300780b */ /* 0x000fc80003f3c200 */
[----:B------:R-:W-:-:S13]  /*0e50*/  PLOP3.LUT P0, PT, P0, P1, PT, 0xf8, 0x8f ;  /* 0x00000000008f781c */ /* 0x000fda0000703f70 */
[----:B------:R-:W-:Y:S05]  /*0e60*/  @P0 BRA `(.L_x_10) ;  /* 0x00000004004c0947 */ /* 0x000fea0003800000 */
[----:B------:R-:W-:-:S13]  /*0e70*/  LOP3.LUT P0, RZ, R9, 0x7fffffff, R8, 0xc8, !PT ;  /* 0x7fffffff09ff7812 */ /* 0x000fda000780c808 */
[----:B------:R-:W-:Y:S05]  /*0e80*/  @!P0 BRA `(.L_x_11) ;  /* 0x00000004003c8947 */ /* 0x000fea0003800000 */
[C---:B------:R-:W-:Y:S02]  /*0e90*/  FSETP.NEU.FTZ.AND P2, PT, |R0|.reuse, +INF , PT ;  /* 0x7f8000000000780b */ /* 0x040fe40003f5d200 */
[----:B------:R-:W-:Y:S02]  /*0ea0*/  FSETP.NEU.FTZ.AND P1, PT, |R3|, +INF , PT ;  /* 0x7f8000000300780b */ /* 0x000fe40003f3d200 */
[----:B------:R-:W-:-:S11]  /*0eb0*/  FSETP.NEU.FTZ.AND P0, PT, |R0|, +INF , PT ;  /* 0x7f8000000000780b */ /* 0x000fd60003f1d200 */
[----:B------:R-:W-:Y:S05]  /*0ec0*/  @!P1 BRA !P2, `(.L_x_11) ;  /* 0x00000004002c9947 */ /* 0x000fea0005000000 */
[----:B------:R-:W-:-:S04]  /*0ed0*/  LOP3.LUT P2, RZ, R8, 0x7fffffff, RZ, 0xc0, !PT ;  /* 0x7fffffff08ff7812 */ /* 0x000fc8000784c0ff */
[----:B------:R-:W-:-:S13]  /*0ee0*/  PLOP3.LUT P1, PT, P1, P2, PT, 0x2f, 0xf2 ;  /* 0x0000000000f2781c */ /* 0x000fda0000f24577 */
[----:B------:R-:W-:Y:S05]  /*0ef0*/  @P1 BRA `(.L_x_12) ;  /* 0x0000000400181947 */ /* 0x000fea0003800000 */
[----:B------:R-:W-:-:S04]  /*0f00*/  LOP3.LUT P1, RZ, R9, 0x7fffffff, RZ, 0xc0, !PT ;  /* 0x7fffffff09ff7812 */ /* 0x000fc8000782c0ff */
[----:B------:R-:W-:-:S13]  /*0f10*/  PLOP3.LUT P0, PT, P0, P1, PT, 0x2f, 0xf2 ;  /* 0x0000000000f2781c */ /* 0x000fda0000702577 */
[----:B------:R-:W-:Y:S05]  /*0f20*/  @P0 BRA `(.L_x_13) ;  /* 0x0000000400000947 */ /* 0x000fea0003800000 */
[----:B------:R-:W-:Y:S02]  /*0f30*/  ISETP.GE.AND P0, PT, R11, RZ, PT ;  /* 0x000000ff0b00720c */ /* 0x000fe40003f06270 */
[----:B------:R-:W-:-:S11]  /*0f40*/  ISETP.GE.AND P1, PT, R12, RZ, PT ;  /* 0x000000ff0c00720c */ /* 0x000fd60003f26270 */
[----:B------:R-:W-:Y:S02]  /*0f50*/  @P0 IMAD.MOV.U32 R10, RZ, RZ, RZ ;  /* 0x000000ffff0a0224 */ /* 0x000fe400078e00ff */
[----:B------:R-:W-:Y:S01]  /*0f60*/  @!P0 FFMA R8, R0, 1.84467440737095516160e+19, RZ ;  /* 0x5f80000000088823 */ /* 0x000fe200000000ff */
[----:B------:R-:W-:Y:S02]  /*0f70*/  @!P0 IMAD.MOV.U32 R10, RZ, RZ, -0x40 ;  /* 0xffffffc0ff0a8424 */ /* 0x000fe400078e00ff */
[----:B------:R-:W-:Y:S02]  /*0f80*/  @!P1 FFMA R9, R3, 1.84467440737095516160e+19, RZ ;  /* 0x5f80000003099823 */ /* 0x000fe400000000ff */
[----:B------:R-:W-:-:S07]  /*0f90*/  @!P1 VIADD R10, R10, 0x40 ;  /* 0x000000400a0a9836 */ /* 0x000fce0000000000 */
.L_x_9:
[----:B------:R-:W-:Y:S01]  /*0fa0*/  LEA R0, R7, 0xc0800000, 0x17 ;  /* 0xc080000007007811 */ /* 0x000fe200078eb8ff */
[----:B------:R-:W-:Y:S01]  /*0fb0*/  VIADD R5, R5, 0xffffff81 ;  /* 0xffffff8105057836 */ /* 0x000fe20000000000 */
[----:B------:R-:W-:Y:S03]  /*0fc0*/  BSSY.RECONVERGENT B2, `(.L_x_14) ;  /* 0x0000035000027945 */ /* 0x000fe60003800200 */
[----:B------:R-:W-:Y:S02]  /*0fd0*/  IMAD.IADD R9, R9, 0x1, -R0 ;  /* 0x0000000109097824 */ /* 0x000fe400078e0a00 */
[C---:B------:R-:W-:Y:S01]  /*0fe0*/  IMAD R0, R5.reuse, -0x800000, R8 ;  /* 0xff80000005007824 */ /* 0x040fe200078e0208 */
[----:B------:R-:W-:Y:S01]  /*0ff0*/  IADD3 R5, PT, PT, R5, 0x7f, -R7 ;  /* 0x0000007f05057810 */ /* 0x000fe20007ffe807 */
[----:B------:R-:W0:Y:S01]  /*1000*/  MUFU.RCP R3, R9 ;  /* 0x0000000900037308 */ /* 0x000e220000001000 */
[----:B------:R-:W-:-:S03]  /*1010*/  FADD.FTZ R11, -R9, -RZ ;  /* 0x800000ff090b7221 */ /* 0x000fc60000010100 */
[----:B------:R-:W-:Y:S02]  /*1020*/  IMAD.IADD R5, R5, 0x1, R10 ;  /* 0x0000000105057824 */ /* 0x000fe400078e020a */
[----:B0-----:R-:W-:-:S04]  /*1030*/  FFMA R12, R3, R11, 1 ;  /* 0x3f800000030c7423 */ /* 0x001fc8000000000b */
[----:B------:R-:W-:-:S04]  /*1040*/  FFMA R12, R3, R12, R3 ;  /* 0x0000000c030c7223 */ /* 0x000fc80000000003 */
[----:B------:R-:W-:-:S04]  /*1050*/  FFMA R3, R0, R12, RZ ;  /* 0x0000000c00037223 */ /* 0x000fc800000000ff */
[----:B------:R-:W-:-:S04]  /*1060*/  FFMA R8, R11, R3, R0 ;  /* 0x000000030b087223 */ /* 0x000fc80000000000 */
[----:B------:R-:W-:-:S04]  /*1070*/  FFMA R13, R12, R8, R3 ;  /* 0x000000080c0d7223 */ /* 0x000fc80000000003 */
[----:B------:R-:W-:-:S04]  /*1080*/  FFMA R8, R11, R13, R0 ;  /* 0x0000000d0b087223 */ /* 0x000fc80000000000 */
[----:B------:R-:W-:-:S05]  /*1090*/  FFMA R0, R12, R8, R13 ;  /* 0x000000080c007223 */ /* 0x000fca000000000d */
[----:B------:R-:W-:-:S04]  /*10a0*/  SHF.R.U32.HI R3, RZ, 0x17, R0 ;  /* 0x00000017ff037819 */ /* 0x000fc80000011600 */
[----:B------:R-:W-:-:S05]  /*10b0*/  LOP3.LUT R3, R3, 0xff, RZ, 0xc0, !PT ;  /* 0x000000ff03037812 */ /* 0x000fca00078ec0ff */
[----:B------:R-:W-:-:S04]  /*10c0*/  IMAD.IADD R7, R3, 0x1, R5 ;  /* 0x0000000103077824 */ /* 0x000fc800078e0205 */
[----:B------:R-:W-:-:S05]  /*10d0*/  VIADD R3, R7, 0xffffffff ;  /* 0xffffffff07037836 */ /* 0x000fca0000000000 */
[----:B------:R-:W-:-:S13]  /*10e0*/  ISETP.GE.U32.AND P0, PT, R3, 0xfe, PT ;  /* 0x000000fe0300780c */ /* 0x000fda0003f06070 */
[----:B------:R-:W-:Y:S05]  /*10f0*/  @!P0 BRA `(.L_x_15) ;  /* 0x0000000000808947 */ /* 0x000fea0003800000 */
[----:B------:R-:W-:-:S13]  /*1100*/  ISETP.GT.AND P0, PT, R7, 0xfe, PT ;  /* 0x000000fe0700780c */ /* 0x000fda0003f04270 */
[----:B------:R-:W-:Y:S05]  /*1110*/  @P0 BRA `(.L_x_16) ;  /* 0x00000000006c0947 */ /* 0x000fea0003800000 */
[----:B------:R-:W-:-:S13]  /*1120*/  ISETP.GE.AND P0, PT, R7, 0x1, PT ;  /* 0x000000010700780c */ /* 0x000fda0003f06270 */
[----:B------:R-:W-:Y:S05]  /*1130*/  @P0 BRA `(.L_x_17) ;  /* 0x0000000000740947 */ /* 0x000fea0003800000 */
[----:B------:R-:W-:Y:S02]  /*1140*/  ISETP.GE.AND P0, PT, R7, -0x18, PT ;  /* 0xffffffe80700780c */ /* 0x000fe40003f06270 */
[----:B------:R-:W-:-:S11]  /*1150*/  LOP3.LUT R0, R0, 0x80000000, RZ, 0xc0, !PT ;  /* 0x8000000000007812 */ /* 0x000fd600078ec0ff */
[----:B------:R-:W-:Y:S05]  /*1160*/  @!P0 BRA `(.L_x_17) ;  /* 0x0000000000688947 */ /* 0x000fea0003800000 */
[CC--:B------:R-:W-:Y:S01]  /*1170*/  FFMA.RZ R3, R12.reuse, R8.reuse, R13 ;  /* 0x000000080c037223 */ /* 0x0c0fe2000000c00d */
[C---:B------:R-:W-:Y:S01]  /*1180*/  VIADD R10, R7.reuse, 0x20 ;  /* 0x00000020070a7836 */ /* 0x040fe20000000000 */
[C---:B------:R-:W-:Y:S02]  /*1190*/  ISETP.NE.AND P2, PT, R7.reuse, RZ, PT ;  /* 0x000000ff0700720c */ /* 0x040fe40003f45270 */
[----:B------:R-:W-:Y:S01]  /*11a0*/  ISETP.NE.AND P1, PT, R7, RZ, PT ;  /* 0x000000ff0700720c */ /* 0x000fe20003f25270 */
[----:B------:R-:W-:Y:S01]  /*11b0*/  IMAD.MOV R7, RZ, RZ, -R7 ;  /* 0x000000ffff077224 */ /* 0x000fe200078e0a07 */
[----:B------:R-:W-:Y:S01]  /*11c0*/  LOP3.LUT R5, R3, 0x7fffff, RZ, 0xc0, !PT ;  /* 0x007fffff03057812 */ /* 0x000fe200078ec0ff */
[CCC-:B------:R-:W-:Y:S01]  /*11d0*/  FFMA.RP R3, R12.reuse, R8.reuse, R13.reuse ;  /* 0x000000080c037223 */ /* 0x1c0fe2000000800d */
[----:B------:R-:W-:Y:S02]  /*11e0*/  FFMA.RM R8, R12, R8, R13 ;  /* 0x000000080c087223 */ /* 0x000fe4000000400d */
[----:B------:R-:W-:-:S03]  /*11f0*/  LOP3.LUT R5, R5, 0x800000, RZ, 0xfc, !PT ;  /* 0x0080000005057812 */ /* 0x000fc600078efcff */
[----:B------:R-:W-:Y:S02]  /*1200*/  FSETP.NEU.FTZ.AND P0, PT, R3, R8, PT ;  /* 0x000000080300720b */ /* 0x000fe40003f1d000 */
[----:B------:R-:W-:Y:S02]  /*1210*/  SHF.L.U32 R10, R5, R10, RZ ;  /* 0x0000000a050a7219 */ /* 0x000fe400000006ff */
[----:B------:R-:W-:Y:S02]  /*1220*/  SEL R8, R7, RZ, P2 ;  /* 0x000000ff07087207 */ /* 0x000fe40001000000 */
[----:B------:R-:W-:Y:S02]  /*1230*/  ISETP.NE.AND P1, PT, R10, RZ, P1 ;  /* 0x000000ff0a00720c */ /* 0x000fe40000f25270 */
[----:B------:R-:W-:Y:S02]  /*1240*/  SHF.R.U32.HI R8, RZ, R8, R5 ;  /* 0x00000008ff087219 */ /* 0x000fe40000011605 */
[----:B------:R-:W-:-:S02]  /*1250*/  PLOP3.LUT P0, PT, P0, P1, PT, 0xf8, 0x8f ;  /* 0x00000000008f781c */ /* 0x000fc40000703f70 */
[----:B------:R-:W-:Y:S02]  /*1260*/  SHF.R.U32.HI R10, RZ, 0x1, R8 ;  /* 0x00000001ff0a7819 */ /* 0x000fe40000011608 */
[----:B------:R-:W-:-:S04]  /*1270*/  SEL R3, RZ, 0x1, !P0 ;  /* 0x00000001ff037807 */ /* 0x000fc80004000000 */
[----:B------:R-:W-:-:S04]  /*1280*/  LOP3.LUT R3, R3, 0x1, R10, 0xf8, !PT ;  /* 0x0000000103037812 */ /* 0x000fc800078ef80a */
[----:B------:R-:W-:-:S05]  /*1290*/  LOP3.LUT R3, R3, R8, RZ, 0xc0, !PT ;  /* 0x0000000803037212 */ /* 0x000fca00078ec0ff */
[----:B------:R-:W-:-:S05]  /*12a0*/  IMAD.IADD R3, R10, 0x1, R3 ;  /* 0x000000010a037824 */ /* 0x000fca00078e0203 */
[----:B------:R-:W-:Y:S01]  /*12b0*/  LOP3.LUT R0, R3, R0, RZ, 0xfc, !PT ;  /* 0x0000000003007212 */ /* 0x000fe200078efcff */
[----:B------:R-:W-:Y:S06]  /*12c0*/  BRA `(.L_x_17) ;  /* 0x0000000000107947 */ /* 0x000fec0003800000 */
.L_x_16:
[----:B------:R-:W-:-:S04]  /*12d0*/  LOP3.LUT R0, R0, 0x80000000, RZ, 0xc0, !PT ;  /* 0x8000000000007812 */ /* 0x000fc800078ec0ff */
[----:B------:R-:W-:Y:S01]  /*12e0*/  LOP3.LUT R0, R0, 0x7f800000, RZ, 0xfc, !PT ;  /* 0x7f80000000007812 */ /* 0x000fe200078efcff */
[----:B------:R-:W-:Y:S06]  /*12f0*/  BRA `(.L_x_17) ;  /* 0x0000000000047947 */ /* 0x000fec0003800000 */
.L_x_15:
[----:B------:R-:W-:-:S07]  /*1300*/  IMAD R0, R5, 0x800000, R0 ;  /* 0x0080000005007824 */ /* 0x000fce00078e0200 */
.L_x_17:
[----:B------:R-:W-:Y:S05]  /*1310*/  BSYNC.RECONVERGENT B2 ;  /* 0x0000000000027941 */ /* 0x000fea0003800200 */
.L_x_14:
[----:B------:R-:W-:Y:S05]  /*1320*/  BRA `(.L_x_18) ;  /* 0x0000000000207947 */ /* 0x000fea0003800000 */
.L_x_13:
[----:B------:R-:W-:-:S04]  /*1330*/  LOP3.LUT R0, R9, 0x80000000, R8, 0x48, !PT ;  /* 0x8000000009007812 */ /* 0x000fc800078e4808 */
[----:B------:R-:W-:Y:S01]  /*1340*/  LOP3.LUT R0, R0, 0x7f800000, RZ, 0xfc, !PT ;  /* 0x7f80000000007812 */ /* 0x000fe200078efcff */
[----:B------:R-:W-:Y:S06]  /*1350*/  BRA `(.L_x_18) ;  /* 0x0000000000147947 */ /* 0x000fec0003800000 */
.L_x_12:
[----:B------:R-:W-:Y:S01]  /*1360*/  LOP3.LUT R0, R9, 0x80000000, R8, 0x48, !PT ;  /* 0x8000000009007812 */ /* 0x000fe200078e4808 */
[----:B------:R-:W-:Y:S06]  /*1370*/  BRA `(.L_x_18) ;  /* 0x00000000000c7947 */ /* 0x000fec0003800000 */
.L_x_11:
[----:B------:R-:W0:Y:S01]  /*1380*/  MUFU.RSQ R0, -QNAN ;  /* 0xffc0000000007908 */ /* 0x000e220000001400 */
[----:B------:R-:W-:Y:S05]  /*1390*/  BRA `(.L_x_18) ;  /* 0x0000000000047947 */ /* 0x000fea0003800000 */
.L_x_10:
[----:B------:R-:W-:-:S07]  /*13a0*/  FADD.FTZ R0, R0, R3 ;  /* 0x0000000300007221 */ /* 0x000fce0000010000 */
.L_x_18:
[----:B------:R-:W-:Y:S05]  /*13b0*/  BSYNC.RECONVERGENT B1 ;  /* 0x0000000000017941 */ /* 0x000fea0003800200 */
.L_x_8:
[----:B------:R-:W-:-:S04]  /*13c0*/  IMAD.MOV.U32 R7, RZ, RZ, 0x0 ;  /* 0x00000000ff077424 */ /* 0x000fc800078e00ff */
[----:B0-----:R-:W-:Y:S05]  /*13d0*/  RET.REL.NODEC R6 `(_Z24positionalEncodingKernelPfii) ;  /* 0xffffffec06087950 */ /* 0x001fea0003c3ffff */
.L_x_19:
[----:B------:R-:W-:-:S00]  /*13e0*/  BRA `(.L_x_19) ;  /* 0xfffffffc00fc7947 */ /* 0x000fc0000383ffff */
[----:B------:R-:W-:-:S00]  /*13f0*/  NOP ;  /* 0x0000000000007918 */ /* 0x000fc00000000000 */
        /* <DEDUP_REMOVED lines=8> */
.L_x_20:


//--------------------- .nv.global.init           --------------------------
	.section	.nv.global.init,"aw",@progbits
	.align	4
.nv.global.init:
	.type		__cudart_i2opi_f,@object
	.size		__cudart_i2opi_f,(.L_0 - __cudart_i2opi_f)
__cudart_i2opi_f:
        /*0000*/ 	.byte	0x41, 0x90, 0x43, 0x3c, 0x99, 0x95, 0x62, 0xdb, 0xc0, 0xdd, 0x34, 0xf5, 0xd1, 0x57, 0x27, 0xfc
        /*0010*/ 	.byte	0x29, 0x15, 0x44, 0x4e, 0x6e, 0x83, 0xf9, 0xa2
.L_0:


//--------------------- .nv.shared.reserved.0     --------------------------
	.section	.nv.shared.reserved.0,"aw",@nobits
	.weak		__nv_reservedSMEM_offset_0_alias
	.size		__nv_reservedSMEM_offset_0_alias, 0, 64
	.other		__nv_reservedSMEM_offset_0_alias,@"STO_CUDA_RESERVED_SHARED STV_DEFAULT"
__nv_reservedSMEM_offset_0_alias:
	.zero		0
	.zero		64


//--------------------- .nv.constant0._Z24positionalEncodingKernelPfii --------------------------
	.section	.nv.constant0._Z24positionalEncodingKernelPfii,"a",@progbits
	.sectionflags	@""
	.align	4
.nv.constant0._Z24positionalEncodingKernelPfii:
	.zero		912


//--------------------- SYMBOLS --------------------------

	.type		.nv.reservedSmem.offset0,@object
	.size		.nv.reservedSmem.offset0,0x4
